//
// Generated by NVIDIA NVVM Compiler
//
// Compiler Build ID: CL-36424714
// Cuda compilation tools, release 13.0, V13.0.88
// Based on NVVM 20.0.0
//

.version 9.0
.target sm_100
.address_size 64

	// .globl	_Z13sum_reductionPiS_
// _ZZ13sum_reductionPiS_E11partial_sum has been demoted

.visible .entry _Z13sum_reductionPiS_(
	.param .u64 .ptr .align 1 _Z13sum_reductionPiS__param_0,
	.param .u64 .ptr .align 1 _Z13sum_reductionPiS__param_1
)
{
	.reg .pred 	%p<5>;
	.reg .b32 	%r<18>;
	.reg .b64 	%rd<9>;
	// demoted variable
	.shared .align 4 .b8 _ZZ13sum_reductionPiS_E11partial_sum[4096];
	ld.param.u64 	%rd2, [_Z13sum_reductionPiS__param_0];
	ld.param.u64 	%rd1, [_Z13sum_reductionPiS__param_1];
	cvta.to.global.u64 	%rd3, %rd2;
	mov.u32 	%r1, %ctaid.x;
	mov.u32 	%r17, %ntid.x;
	mov.u32 	%r3, %tid.x;
	mad.lo.s32 	%r7, %r1, %r17, %r3;
	mul.wide.s32 	%rd4, %r7, 4;
	add.s64 	%rd5, %rd3, %rd4;
	ld.global.u32 	%r8, [%rd5];
	shl.b32 	%r9, %r3, 2;
	mov.u32 	%r10, _ZZ13sum_reductionPiS_E11partial_sum;
	add.s32 	%r4, %r10, %r9;
	st.shared.u32 	[%r4], %r8;
	bar.sync 	0;
	setp.lt.u32 	%p1, %r17, 2;
	@%p1 bra 	$L__BB0_4;
$L__BB0_1:
	shr.u32 	%r6, %r17, 1;
	setp.ge.u32 	%p2, %r3, %r6;
	@%p2 bra 	$L__BB0_3;
	shl.b32 	%r11, %r6, 2;
	add.s32 	%r12, %r4, %r11;
	ld.shared.u32 	%r13, [%r12];
	ld.shared.u32 	%r14, [%r4];
	add.s32 	%r15, %r14, %r13;
	st.shared.u32 	[%r4], %r15;
$L__BB0_3:
	bar.sync 	0;
	setp.gt.u32 	%p3, %r17, 3;
	mov.u32 	%r17, %r6;
	@%p3 bra 	$L__BB0_1;
$L__BB0_4:
	setp.ne.s32 	%p4, %r3, 0;
	@%p4 bra 	$L__BB0_6;
	ld.shared.u32 	%r16, [_ZZ13sum_reductionPiS_E11partial_sum];
	cvta.to.global.u64 	%rd6, %rd1;
	mul.wide.u32 	%rd7, %r1, 4;
	add.s64 	%rd8, %rd6, %rd7;
	st.global.u32 	[%rd8], %r16;
$L__BB0_6:
	ret;

}


// ===== COMPILED SASS (sm_100) =====

	.target	sm_100

	.elftype	@"ET_EXEC"


//--------------------- .note.nv.tkinfo           --------------------------
	.section	.note.nv.tkinfo,"",@"SHT_NOTE"
	.sectionflags	@"SHF_NOTE_NV_TKINFO"
	.tkinfo
        /*0018*/ 	.word	0x00000002
        /*0030*/ 	.string	""
        /*0030*/ 	.string	"ptxas"
        /*0030*/ 	.string	"Cuda compilation tools, release 13.0, V13.0.88"
        /*0030*/ 	.string	"Build cuda_13.0.r13.0/compiler.36424714_0"
        /*0030*/ 	.string	"-arch sm_100 -m 64 "



//--------------------- .note.nv.cuinfo           --------------------------
	.section	.note.nv.cuinfo,"",@"SHT_NOTE"
	.sectionflags	@"SHF_NOTE_NV_CUINFO"
        /*0018*/ 	.short	0x0002
        /*001a*/ 	.short	0x0064
        /*001c*/ 	.short	0x0082
	.zero		2


//--------------------- .nv.info                  --------------------------
	.section	.nv.info,"",@"SHT_CUDA_INFO"
	.align	4


	//----- nvinfo : EIATTR_REGCOUNT
	.align		4
        /*0000*/ 	.byte	0x04, 0x2f
        /*0002*/ 	.short	(.L_1 - .L_0)
	.align		4
.L_0:
        /*0004*/ 	.word	index@(_Z13sum_reductionPiS_)
        /*0008*/ 	.word	0x0000000b


	//----- nvinfo : EIATTR_FRAME_SIZE
	.align		4
.L_1:
        /*000c*/ 	.byte	0x04, 0x11
        /*000e*/ 	.short	(.L_3 - .L_2)
	.align		4
.L_2:
        /*0010*/ 	.word	index@(_Z13sum_reductionPiS_)
        /*0014*/ 	.word	0x00000000


	//----- nvinfo : EIATTR_MIN_STACK_SIZE
	.align		4
.L_3:
        /*0018*/ 	.byte	0x04, 0x12
        /*001a*/ 	.short	(.L_5 - .L_4)
	.align		4
.L_4:
        /*001c*/ 	.word	index@(_Z13sum_reductionPiS_)
        /*0020*/ 	.word	0x00000000
.L_5:


//--------------------- .nv.compat                --------------------------
	.section	.nv.compat,"",@"SHT_CUDA_COMPAT_INFO"
	.align	4
        /*0000*/ 	.byte	0x02, 0x09, 0x00, 0x00, 0x02, 0x02, 0x01, 0x00, 0x02, 0x05, 0x05, 0x00, 0x03, 0x07, 0x01, 0x01
        /*0010*/ 	.byte	0x02, 0x03, 0x00, 0x00, 0x02, 0x06, 0x01, 0x00, 0x04, 0x0b, 0x08, 0x00, 0x09, 0x00, 0x00, 0x00
        /*0020*/ 	.byte	0x00, 0x00, 0x00, 0x00


//--------------------- .nv.info._Z13sum_reductionPiS_ --------------------------
	.section	.nv.info._Z13sum_reductionPiS_,"",@"SHT_CUDA_INFO"
	.sectionflags	@""
	.align	4


	//----- nvinfo : EIATTR_CUDA_API_VERSION
	.align		4
        /*0000*/ 	.byte	0x04, 0x37
        /*0002*/ 	.short	(.L_7 - .L_6)
.L_6:
        /*0004*/ 	.word	0x00000082


	//----- nvinfo : EIATTR_KPARAM_INFO
	.align		4
.L_7:
        /*0008*/ 	.byte	0x04, 0x17
        /*000a*/ 	.short	(.L_9 - .L_8)
.L_8:
        /*000c*/ 	.word	0x00000000
        /*0010*/ 	.short	0x0001
        /*0012*/ 	.short	0x0008
        /*0014*/ 	.byte	0x00, 0xf5, 0x21, 0x00


	//----- nvinfo : EIATTR_KPARAM_INFO
	.align		4
.L_9:
        /*0018*/ 	.byte	0x04, 0x17
        /*001a*/ 	.short	(.L_11 - .L_10)
.L_10:
        /*001c*/ 	.word	0x00000000
        /*0020*/ 	.short	0x0000
        /*0022*/ 	.short	0x0000
        /*0024*/ 	.byte	0x00, 0xf5, 0x21, 0x00


	//----- nvinfo : EIATTR_SPARSE_MMA_MASK
	.align		4
.L_11:
        /*0028*/ 	.byte	0x03, 0x50
        /*002a*/ 	.short	0x0000


	//----- nvinfo : EIATTR_MAXREG_COUNT
	.align		4
        /*002c*/ 	.byte	0x03, 0x1b
        /*002e*/ 	.short	0x00ff


	//----- nvinfo : EIATTR_NUM_BARRIERS
	.align		4
        /*0030*/ 	.byte	0x02, 0x4c
        /*0032*/ 	.byte	0x01
	.zero		1


	//----- nvinfo : EIATTR_MERCURY_ISA_VERSION
	.align		4
        /*0034*/ 	.byte	0x03, 0x5f
        /*0036*/ 	.short	0x0101


	//----- nvinfo : EIATTR_VRC_CTA_INIT_COUNT
	.align		4
        /*0038*/ 	.byte	0x02, 0x4a
	.zero		1
	.zero		1


	//----- nvinfo : EIATTR_EXIT_INSTR_OFFSETS
	.align		4
        /*003c*/ 	.byte	0x04, 0x1c
        /*003e*/ 	.short	(.L_13 - .L_12)


	//   ....[0]....
.L_12:
        /*0040*/ 	.word	0x000001e0


	//   ....[1]....
        /*0044*/ 	.word	0x00000260


	//----- nvinfo : EIATTR_CBANK_PARAM_SIZE
	.align		4
.L_13:
        /*0048*/ 	.byte	0x03, 0x19
        /*004a*/ 	.short	0x0010


	//----- nvinfo : EIATTR_PARAM_CBANK
	.align		4
        /*004c*/ 	.byte	0x04, 0x0a
        /*004e*/ 	.short	(.L_15 - .L_14)
	.align		4
.L_14:
        /*0050*/ 	.word	index@(.nv.constant0._Z13sum_reductionPiS_)
        /*0054*/ 	.short	0x0380
        /*0056*/ 	.short	0x0010


	//----- nvinfo : EIATTR_SW_WAR
	.align		4
.L_15:
        /*0058*/ 	.byte	0x04, 0x36
        /*005a*/ 	.short	(.L_17 - .L_16)
.L_16:
        /*005c*/ 	.word	0x00000008
.L_17:


//--------------------- .nv.callgraph             --------------------------
	.section	.nv.callgraph,"",@"SHT_CUDA_CALLGRAPH"
	.align	4
	.sectionentsize	8
	.align		4
        /*0000*/ 	.word	0x00000000
	.align		4
        /*0004*/ 	.word	0xffffffff
	.align		4
        /*0008*/ 	.word	0x00000000
	.align		4
        /*000c*/ 	.word	0xfffffffe
	.align		4
        /*0010*/ 	.word	0x00000000
	.align		4
        /*0014*/ 	.word	0xfffffffd
	.align		4
        /*0018*/ 	.word	0x00000000
	.align		4
        /*001c*/ 	.word	0xfffffffc


//--------------------- .text._Z13sum_reductionPiS_ --------------------------
	.section	.text._Z13sum_reductionPiS_,"ax",@progbits
	.align	128
        .global         _Z13sum_reductionPiS_
        .type           _Z13sum_reductionPiS_,@function
        .size           _Z13sum_reductionPiS_,(.L_x_3 - _Z13sum_reductionPiS_)
        .other          _Z13sum_reductionPiS_,@"STO_CUDA_ENTRY STV_DEFAULT"
_Z13sum_reductionPiS_:
.text._Z13sum_reductionPiS_:
[----:B------:R-:W-:Y:S01]  /*0000*/  LDC R1, c[0x0][0x37c] ;  /* 0x0000df00ff017b82 */ /* 0x000fe20000000800 */
[----:B------:R-:W0:Y:S07]  /*0010*/  S2R R7, SR_CTAID.X ;  /* 0x0000000000077919 */ /* 0x000e2e0000002500 */
[----:B------:R-:W1:Y:S01]  /*0020*/  LDC.64 R2, c[0x0][0x380] ;  /* 0x0000e000ff027b82 */ /* 0x000e620000000a00 */
[----:B------:R-:W0:Y:S01]  /*0030*/  LDCU UR8, c[0x0][0x360] ;  /* 0x00006c00ff0877ac */ /* 0x000e220008000800 */
[----:B------:R-:W0:Y:S01]  /*0040*/  S2R R6, SR_TID.X ;  /* 0x0000000000067919 */ /* 0x000e220000002100 */
[----:B------:R-:W2:Y:S01]  /*0050*/  LDCU.64 UR6, c[0x0][0x358] ;  /* 0x00006b00ff0677ac */ /* 0x000ea20008000a00 */
[----:B0-----:R-:W-:-:S04]  /*0060*/  IMAD R5, R7, UR8, R6 ;  /* 0x0000000807057c24 */ /* 0x001fc8000f8e0206 */
[----:B-1----:R-:W-:-:S06]  /*0070*/  IMAD.WIDE R2, R5, 0x4, R2 ;  /* 0x0000000405027825 */ /* 0x002fcc00078e0202 */
[----:B--2---:R-:W2:Y:S01]  /*0080*/  LDG.E R2, desc[UR6][R2.64] ;  /* 0x0000000602027981 */ /* 0x004ea2000c1e1900 */
[----:B------:R-:W0:Y:S01]  /*0090*/  S2UR UR5, SR_CgaCtaId ;  /* 0x00000000000579c3 */ /* 0x000e220000008800 */
[----:B------:R-:W-:Y:S01]  /*00a0*/  UMOV UR4, 0x400 ;  /* 0x0000040000047882 */ /* 0x000fe20000000000 */
[----:B------:R-:W-:Y:S01]  /*00b0*/  UISETP.GE.U32.AND UP0, UPT, UR8, 0x2, UPT ;  /* 0x000000020800788c */ /* 0x000fe2000bf06070 */
[----:B------:R-:W-:Y:S01]  /*00c0*/  ISETP.NE.AND P0, PT, R6, RZ, PT ;  /* 0x000000ff0600720c */ /* 0x000fe20003f05270 */
[----:B0-----:R-:W-:-:S06]  /*00d0*/  ULEA UR4, UR5, UR4, 0x18 ;  /* 0x0000000405047291 */ /* 0x001fcc000f8ec0ff */
[----:B------:R-:W-:-:S05]  /*00e0*/  LEA R5, R6, UR4, 0x2 ;  /* 0x0000000406057c11 */ /* 0x000fca000f8e10ff */
[----:B--2---:R0:W-:Y:S01]  /*00f0*/  STS [R5], R2 ;  /* 0x0000000205007388 */ /* 0x0041e20000000800 */
[----:B------:R-:W-:Y:S06]  /*0100*/  BAR.SYNC.DEFER_BLOCKING 0x0 ;  /* 0x0000000000007b1d */ /* 0x000fec0000010000 */
[----:B------:R-:W-:Y:S05]  /*0110*/  BRA.U !UP0, `(.L_x_0) ;  /* 0x0000000108307547 */ /* 0x000fea000b800000 */
[----:B------:R-:W-:-:S07]  /*0120*/  IMAD.U32 R0, RZ, RZ, UR8 ;  /* 0x00000008ff007e24 */ /* 0x000fce000f8e00ff */
.L_x_1:
[----:B------:R-:W-:-:S04]  /*0130*/  SHF.R.U32.HI R8, RZ, 0x1, R0 ;  /* 0x00000001ff087819 */ /* 0x000fc80000011600 */
[----:B------:R-:W-:-:S13]  /*0140*/  ISETP.GE.U32.AND P1, PT, R6, R8, PT ;  /* 0x000000080600720c */ /* 0x000fda0003f26070 */
[----:B0-----:R-:W-:Y:S01]  /*0150*/  @!P1 IMAD R2, R8, 0x4, R5 ;  /* 0x0000000408029824 */ /* 0x001fe200078e0205 */
[----:B------:R-:W-:Y:S05]  /*0160*/  @!P1 LDS R3, [R5] ;  /* 0x0000000005039984 */ /* 0x000fea0000000800 */
[----:B------:R-:W0:Y:S02]  /*0170*/  @!P1 LDS R2, [R2] ;  /* 0x0000000002029984 */ /* 0x000e240000000800 */
[----:B0-----:R-:W-:-:S05]  /*0180*/  @!P1 IADD3 R4, PT, PT, R2, R3, RZ ;  /* 0x0000000302049210 */ /* 0x001fca0007ffe0ff */
[----:B------:R1:W-:Y:S01]  /*0190*/  @!P1 STS [R5], R4 ;  /* 0x0000000405009388 */ /* 0x0003e20000000800 */
[----:B------:R-:W-:Y:S01]  /*01a0*/  BAR.SYNC.DEFER_BLOCKING 0x0 ;  /* 0x0000000000007b1d */ /* 0x000fe20000010000 */
[----:B------:R-:W-:Y:S01]  /*01b0*/  ISETP.GT.U32.AND P1, PT, R0, 0x3, PT ;  /* 0x000000030000780c */ /* 0x000fe20003f24070 */
[----:B------:R-:W-:-:S12]  /*01c0*/  IMAD.MOV.U32 R0, RZ, RZ, R8 ;  /* 0x000000ffff007224 */ /* 0x000fd800078e0008 */
[----:B-1----:R-:W-:Y:S05]  /*01d0*/  @P1 BRA `(.L_x_1) ;  /* 0xfffffffc00d41947 */ /* 0x002fea000383ffff */
.L_x_0:
[----:B------:R-:W-:Y:S05]  /*01e0*/  @P0 EXIT ;  /* 0x000000000000094d */ /* 0x000fea0003800000 */
[----:B------:R-:W1:Y:S01]  /*01f0*/  S2UR UR5, SR_CgaCtaId ;  /* 0x00000000000579c3 */ /* 0x000e620000008800 */
[----:B------:R-:W-:-:S07]  /*0200*/  UMOV UR4, 0x400 ;  /* 0x0000040000047882 */ /* 0x000fce0000000000 */
[----:B0-----:R-:W0:Y:S01]  /*0210*/  LDC.64 R2, c[0x0][0x388] ;  /* 0x0000e200ff027b82 */ /* 0x001e220000000a00 */
[----:B-1----:R-:W-:Y:S01]  /*0220*/  ULEA UR4, UR5, UR4, 0x18 ;  /* 0x0000000405047291 */ /* 0x002fe2000f8ec0ff */
[----:B0-----:R-:W-:-:S08]  /*0230*/  IMAD.WIDE.U32 R2, R7, 0x4, R2 ;  /* 0x0000000407027825 */ /* 0x001fd000078e0002 */
[----:B------:R-:W0:Y:S04]  /*0240*/  LDS R5, [UR4] ;  /* 0x00000004ff057984 */ /* 0x000e280008000800 */
[----:B0-----:R-:W-:Y:S01]  /*0250*/  STG.E desc[UR6][R2.64], R5 ;  /* 0x0000000502007986 */ /* 0x001fe2000c101906 */
[----:B------:R-:W-:Y:S05]  /*0260*/  EXIT ;  /* 0x000000000000794d */ /* 0x000fea0003800000 */
.L_x_2:
[----:B------:R-:W-:-:S00]  /*0270*/  BRA `(.L_x_2) ;  /* 0xfffffffc00fc7947 */ /* 0x000fc0000383ffff */
[----:B------:R-:W-:-:S00]  /*0280*/  NOP ;  /* 0x0000000000007918 */ /* 0x000fc00000000000 */
[----:B------:R-:W-:-:S00]  /*0290*/  NOP ;  /* 0x0000000000007918 */ /* 0x000fc00000000000 */
[----:B------:R-:W-:-:S00]  /*02a0*/  NOP ;  /* 0x0000000000007918 */ /* 0x000fc00000000000 */
[----:B------:R-:W-:-:S00]  /*02b0*/  NOP ;  /* 0x0000000000007918 */ /* 0x000fc00000000000 */
[----:B------:R-:W-:-:S00]  /*02c0*/  NOP ;  /* 0x0000000000007918 */ /* 0x000fc00000000000 */
[----:B------:R-:W-:-:S00]  /*02d0*/  NOP ;  /* 0x0000000000007918 */ /* 0x000fc00000000000 */
[----:B------:R-:W-:-:S00]  /*02e0*/  NOP ;  /* 0x0000000000007918 */ /* 0x000fc00000000000 */
[----:B------:R-:W-:-:S00]  /*02f0*/  NOP ;  /* 0x0000000000007918 */ /* 0x000fc00000000000 */
.L_x_3:


//--------------------- .nv.shared._Z13sum_reductionPiS_ --------------------------
	.section	.nv.shared._Z13sum_reductionPiS_,"aw",@nobits
	.sectionflags	@""
	.align	4
.nv.shared._Z13sum_reductionPiS_:
	.zero		5120


//--------------------- .nv.shared.reserved.0     --------------------------
	.section	.nv.shared.reserved.0,"aw",@nobits
	.weak		__nv_reservedSMEM_offset_0_alias
	.size		__nv_reservedSMEM_offset_0_alias, 0, 64
	.other		__nv_reservedSMEM_offset_0_alias,@"STO_CUDA_RESERVED_SHARED STV_DEFAULT"
__nv_reservedSMEM_offset_0_alias:
	.zero		0
	.zero		64


//--------------------- .nv.constant0._Z13sum_reductionPiS_ --------------------------
	.section	.nv.constant0._Z13sum_reductionPiS_,"a",@progbits
	.sectionflags	@""
	.align	4
.nv.constant0._Z13sum_reductionPiS_:
	.zero		912


//--------------------- SYMBOLS --------------------------

	.type		.nv.reservedSmem.offset0,@object
	.size		.nv.reservedSmem.offset0,0x4
	.type		.nv.reservedSmem.cap,@object
	.size		.nv.reservedSmem.cap,0x4
